//
// Generated by NVIDIA NVVM Compiler
//
// Compiler Build ID: CL-36424714
// Cuda compilation tools, release 13.0, V13.0.88
// Based on NVVM 20.0.0
//

.version 9.0
.target sm_100
.address_size 64

	// .globl	_Z5saxpyPdS_S_dm

.visible .entry _Z5saxpyPdS_S_dm(
	.param .u64 .ptr .align 1 _Z5saxpyPdS_S_dm_param_0,
	.param .u64 .ptr .align 1 _Z5saxpyPdS_S_dm_param_1,
	.param .u64 .ptr .align 1 _Z5saxpyPdS_S_dm_param_2,
	.param .f64 _Z5saxpyPdS_S_dm_param_3,
	.param .u64 _Z5saxpyPdS_S_dm_param_4
)
{
	.reg .b32 	%r<2>;
	.reg .b64 	%rd<11>;
	.reg .b64 	%fd<5>;

	ld.param.u64 	%rd1, [_Z5saxpyPdS_S_dm_param_0];
	ld.param.u64 	%rd2, [_Z5saxpyPdS_S_dm_param_1];
	ld.param.u64 	%rd3, [_Z5saxpyPdS_S_dm_param_2];
	ld.param.f64 	%fd1, [_Z5saxpyPdS_S_dm_param_3];
	cvta.to.global.u64 	%rd4, %rd1;
	cvta.to.global.u64 	%rd5, %rd3;
	cvta.to.global.u64 	%rd6, %rd2;
	mov.u32 	%r1, %tid.x;
	mul.wide.u32 	%rd7, %r1, 8;
	add.s64 	%rd8, %rd6, %rd7;
	ld.global.f64 	%fd2, [%rd8];
	add.s64 	%rd9, %rd5, %rd7;
	ld.global.f64 	%fd3, [%rd9];
	fma.rn.f64 	%fd4, %fd1, %fd2, %fd3;
	add.s64 	%rd10, %rd4, %rd7;
	st.global.f64 	[%rd10], %fd4;
	ret;

}


// ===== COMPILED SASS (sm_100) =====

	.target	sm_100

	.elftype	@"ET_EXEC"


//--------------------- .note.nv.tkinfo           --------------------------
	.section	.note.nv.tkinfo,"",@"SHT_NOTE"
	.sectionflags	@"SHF_NOTE_NV_TKINFO"
	.tkinfo
        /*0018*/ 	.word	0x00000002
        /*0030*/ 	.string	""
        /*0030*/ 	.string	"ptxas"
        /*0030*/ 	.string	"Cuda compilation tools, release 13.0, V13.0.88"
        /*0030*/ 	.string	"Build cuda_13.0.r13.0/compiler.36424714_0"
        /*0030*/ 	.string	"-arch sm_100 -m 64 "



//--------------------- .note.nv.cuinfo           --------------------------
	.section	.note.nv.cuinfo,"",@"SHT_NOTE"
	.sectionflags	@"SHF_NOTE_NV_CUINFO"
        /*0018*/ 	.short	0x0002
        /*001a*/ 	.short	0x0064
        /*001c*/ 	.short	0x0082
	.zero		2


//--------------------- .nv.info                  --------------------------
	.section	.nv.info,"",@"SHT_CUDA_INFO"
	.align	4


	//----- nvinfo : EIATTR_REGCOUNT
	.align		4
        /*0000*/ 	.byte	0x04, 0x2f
        /*0002*/ 	.short	(.L_1 - .L_0)
	.align		4
.L_0:
        /*0004*/ 	.word	index@(_Z5saxpyPdS_S_dm)
        /*0008*/ 	.word	0x0000000e


	//----- nvinfo : EIATTR_FRAME_SIZE
	.align		4
.L_1:
        /*000c*/ 	.byte	0x04, 0x11
        /*000e*/ 	.short	(.L_3 - .L_2)
	.align		4
.L_2:
        /*0010*/ 	.word	index@(_Z5saxpyPdS_S_dm)
        /*0014*/ 	.word	0x00000000


	//----- nvinfo : EIATTR_MIN_STACK_SIZE
	.align		4
.L_3:
        /*0018*/ 	.byte	0x04, 0x12
        /*001a*/ 	.short	(.L_5 - .L_4)
	.align		4
.L_4:
        /*001c*/ 	.word	index@(_Z5saxpyPdS_S_dm)
        /*0020*/ 	.word	0x00000000
.L_5:


//--------------------- .nv.compat                --------------------------
	.section	.nv.compat,"",@"SHT_CUDA_COMPAT_INFO"
	.align	4
        /*0000*/ 	.byte	0x02, 0x09, 0x00, 0x00, 0x02, 0x02, 0x01, 0x00, 0x02, 0x05, 0x05, 0x00, 0x03, 0x07, 0x01, 0x01
        /*0010*/ 	.byte	0x02, 0x03, 0x00, 0x00, 0x02, 0x06, 0x01, 0x00, 0x04, 0x0b, 0x08, 0x00, 0x01, 0x00, 0x00, 0x00
        /*0020*/ 	.byte	0x00, 0x00, 0x00, 0x00


//--------------------- .nv.info._Z5saxpyPdS_S_dm --------------------------
	.section	.nv.info._Z5saxpyPdS_S_dm,"",@"SHT_CUDA_INFO"
	.sectionflags	@""
	.align	4


	//----- nvinfo : EIATTR_CUDA_API_VERSION
	.align		4
        /*0000*/ 	.byte	0x04, 0x37
        /*0002*/ 	.short	(.L_7 - .L_6)
.L_6:
        /*0004*/ 	.word	0x00000082


	//----- nvinfo : EIATTR_KPARAM_INFO
	.align		4
.L_7:
        /*0008*/ 	.byte	0x04, 0x17
        /*000a*/ 	.short	(.L_9 - .L_8)
.L_8:
        /*000c*/ 	.word	0x00000000
        /*0010*/ 	.short	0x0004
        /*0012*/ 	.short	0x0020
        /*0014*/ 	.byte	0x00, 0xf0, 0x21, 0x00


	//----- nvinfo : EIATTR_KPARAM_INFO
	.align		4
.L_9:
        /*0018*/ 	.byte	0x04, 0x17
        /*001a*/ 	.short	(.L_11 - .L_10)
.L_10:
        /*001c*/ 	.word	0x00000000
        /*0020*/ 	.short	0x0003
        /*0022*/ 	.short	0x0018
        /*0024*/ 	.byte	0x00, 0xf0, 0x21, 0x00


	//----- nvinfo : EIATTR_KPARAM_INFO
	.align		4
.L_11:
        /*0028*/ 	.byte	0x04, 0x17
        /*002a*/ 	.short	(.L_13 - .L_12)
.L_12:
        /*002c*/ 	.word	0x00000000
        /*0030*/ 	.short	0x0002
        /*0032*/ 	.short	0x0010
        /*0034*/ 	.byte	0x00, 0xf5, 0x21, 0x00


	//----- nvinfo : EIATTR_KPARAM_INFO
	.align		4
.L_13:
        /*0038*/ 	.byte	0x04, 0x17
        /*003a*/ 	.short	(.L_15 - .L_14)
.L_14:
        /*003c*/ 	.word	0x00000000
        /*0040*/ 	.short	0x0001
        /*0042*/ 	.short	0x0008
        /*0044*/ 	.byte	0x00, 0xf5, 0x21, 0x00


	//----- nvinfo : EIATTR_KPARAM_INFO
	.align		4
.L_15:
        /*0048*/ 	.byte	0x04, 0x17
        /*004a*/ 	.short	(.L_17 - .L_16)
.L_16:
        /*004c*/ 	.word	0x00000000
        /*0050*/ 	.short	0x0000
        /*0052*/ 	.short	0x0000
        /*0054*/ 	.byte	0x00, 0xf5, 0x21, 0x00


	//----- nvinfo : EIATTR_SPARSE_MMA_MASK
	.align		4
.L_17:
        /*0058*/ 	.byte	0x03, 0x50
        /*005a*/ 	.short	0x0000


	//----- nvinfo : EIATTR_MAXREG_COUNT
	.align		4
        /*005c*/ 	.byte	0x03, 0x1b
        /*005e*/ 	.short	0x00ff


	//----- nvinfo : EIATTR_MERCURY_ISA_VERSION
	.align		4
        /*0060*/ 	.byte	0x03, 0x5f
        /*0062*/ 	.short	0x0101


	//----- nvinfo : EIATTR_VRC_CTA_INIT_COUNT
	.align		4
        /*0064*/ 	.byte	0x02, 0x4a
	.zero		1
	.zero		1


	//----- nvinfo : EIATTR_EXIT_INSTR_OFFSETS
	.align		4
        /*0068*/ 	.byte	0x04, 0x1c
        /*006a*/ 	.short	(.L_19 - .L_18)


	//   ....[0]....
.L_18:
        /*006c*/ 	.word	0x000000e0


	//----- nvinfo : EIATTR_CBANK_PARAM_SIZE
	.align		4
.L_19:
        /*0070*/ 	.byte	0x03, 0x19
        /*0072*/ 	.short	0x0028


	//----- nvinfo : EIATTR_PARAM_CBANK
	.align		4
        /*0074*/ 	.byte	0x04, 0x0a
        /*0076*/ 	.short	(.L_21 - .L_20)
	.align		4
.L_20:
        /*0078*/ 	.word	index@(.nv.constant0._Z5saxpyPdS_S_dm)
        /*007c*/ 	.short	0x0380
        /*007e*/ 	.short	0x0028


	//----- nvinfo : EIATTR_SW_WAR
	.align		4
.L_21:
        /*0080*/ 	.byte	0x04, 0x36
        /*0082*/ 	.short	(.L_23 - .L_22)
.L_22:
        /*0084*/ 	.word	0x00000008
.L_23:


//--------------------- .nv.callgraph             --------------------------
	.section	.nv.callgraph,"",@"SHT_CUDA_CALLGRAPH"
	.align	4
	.sectionentsize	8
	.align		4
        /*0000*/ 	.word	0x00000000
	.align		4
        /*0004*/ 	.word	0xffffffff
	.align		4
        /*0008*/ 	.word	0x00000000
	.align		4
        /*000c*/ 	.word	0xfffffffe
	.align		4
        /*0010*/ 	.word	0x00000000
	.align		4
        /*0014*/ 	.word	0xfffffffd
	.align		4
        /*0018*/ 	.word	0x00000000
	.align		4
        /*001c*/ 	.word	0xfffffffc


//--------------------- .text._Z5saxpyPdS_S_dm    --------------------------
	.section	.text._Z5saxpyPdS_S_dm,"ax",@progbits
	.align	128
        .global         _Z5saxpyPdS_S_dm
        .type           _Z5saxpyPdS_S_dm,@function
        .size           _Z5saxpyPdS_S_dm,(.L_x_1 - _Z5saxpyPdS_S_dm)
        .other          _Z5saxpyPdS_S_dm,@"STO_CUDA_ENTRY STV_DEFAULT"
_Z5saxpyPdS_S_dm:
.text._Z5saxpyPdS_S_dm:
[----:B------:R-:W-:Y:S01]  /*0000*/  LDC R1, c[0x0][0x37c] ;  /* 0x0000df00ff017b82 */ /* 0x000fe20000000800 */
[----:B------:R-:W0:Y:S07]  /*0010*/  S2R R11, SR_TID.X ;  /* 0x00000000000b7919 */ /* 0x000e2e0000002100 */
[----:B------:R-:W0:Y:S01]  /*0020*/  LDC.64 R2, c[0x0][0x388] ;  /* 0x0000e200ff027b82 */ /* 0x000e220000000a00 */
[----:B------:R-:W1:Y:S07]  /*0030*/  LDCU.64 UR4, c[0x0][0x358] ;  /* 0x00006b00ff0477ac */ /* 0x000e6e0008000a00 */
[----:B------:R-:W2:Y:S08]  /*0040*/  LDC.64 R4, c[0x0][0x390] ;  /* 0x0000e400ff047b82 */ /* 0x000eb00000000a00 */
[----:B------:R-:W3:Y:S08]  /*0050*/  LDC.64 R6, c[0x0][0x398] ;  /* 0x0000e600ff067b82 */ /* 0x000ef00000000a00 */
[----:B------:R-:W4:Y:S01]  /*0060*/  LDC.64 R8, c[0x0][0x380] ;  /* 0x0000e000ff087b82 */ /* 0x000f220000000a00 */
[----:B0-----:R-:W-:-:S04]  /*0070*/  IMAD.WIDE.U32 R2, R11, 0x8, R2 ;  /* 0x000000080b027825 */ /* 0x001fc800078e0002 */
[C---:B--2---:R-:W-:Y:S02]  /*0080*/  IMAD.WIDE.U32 R4, R11.reuse, 0x8, R4 ;  /* 0x000000080b047825 */ /* 0x044fe400078e0004 */
[----:B-1----:R-:W3:Y:S04]  /*0090*/  LDG.E.64 R2, desc[UR4][R2.64] ;  /* 0x0000000402027981 */ /* 0x002ee8000c1e1b00 */
[----:B------:R-:W3:Y:S01]  /*00a0*/  LDG.E.64 R4, desc[UR4][R4.64] ;  /* 0x0000000404047981 */ /* 0x000ee2000c1e1b00 */
[----:B----4-:R-:W-:Y:S01]  /*00b0*/  IMAD.WIDE.U32 R8, R11, 0x8, R8 ;  /* 0x000000080b087825 */ /* 0x010fe200078e0008 */
[----:B---3--:R-:W-:-:S07]  /*00c0*/  DFMA R6, R2, R6, R4 ;  /* 0x000000060206722b */ /* 0x008fce0000000004 */
[----:B------:R-:W-:Y:S01]  /*00d0*/  STG.E.64 desc[UR4][R8.64], R6 ;  /* 0x0000000608007986 */ /* 0x000fe2000c101b04 */
[----:B------:R-:W-:Y:S05]  /*00e0*/  EXIT ;  /* 0x000000000000794d */ /* 0x000fea0003800000 */
.L_x_0:
[----:B------:R-:W-:-:S00]  /*00f0*/  BRA `(.L_x_0) ;  /* 0xfffffffc00fc7947 */ /* 0x000fc0000383ffff */
[----:B------:R-:W-:-:S00]  /*0100*/  NOP ;  /* 0x0000000000007918 */ /* 0x000fc00000000000 */
[----:B------:R-:W-:-:S00]  /*0110*/  NOP ;  /* 0x0000000000007918 */ /* 0x000fc00000000000 */
[----:B------:R-:W-:-:S00]  /*0120*/  NOP ;  /* 0x0000000000007918 */ /* 0x000fc00000000000 */
[----:B------:R-:W-:-:S00]  /*0130*/  NOP ;  /* 0x0000000000007918 */ /* 0x000fc00000000000 */
[----:B------:R-:W-:-:S00]  /*0140*/  NOP ;  /* 0x0000000000007918 */ /* 0x000fc00000000000 */
[----:B------:R-:W-:-:S00]  /*0150*/  NOP ;  /* 0x0000000000007918 */ /* 0x000fc00000000000 */
[----:B------:R-:W-:-:S00]  /*0160*/  NOP ;  /* 0x0000000000007918 */ /* 0x000fc00000000000 */
[----:B------:R-:W-:-:S00]  /*0170*/  NOP ;  /* 0x0000000000007918 */ /* 0x000fc00000000000 */
.L_x_1:


//--------------------- .nv.shared.reserved.0     --------------------------
	.section	.nv.shared.reserved.0,"aw",@nobits
	.weak		__nv_reservedSMEM_offset_0_alias
	.size		__nv_reservedSMEM_offset_0_alias, 0, 64
	.other		__nv_reservedSMEM_offset_0_alias,@"STO_CUDA_RESERVED_SHARED STV_DEFAULT"
__nv_reservedSMEM_offset_0_alias:
	.zero		0
	.zero		64


//--------------------- .nv.constant0._Z5saxpyPdS_S_dm --------------------------
	.section	.nv.constant0._Z5saxpyPdS_S_dm,"a",@progbits
	.sectionflags	@""
	.align	4
.nv.constant0._Z5saxpyPdS_S_dm:
	.zero		936


//--------------------- SYMBOLS --------------------------

	.type		.nv.reservedSmem.offset0,@object
	.size		.nv.reservedSmem.offset0,0x4
